	.headerflags	@"EF_CUDA_TEXMODE_UNIFIED EF_CUDA_64BIT_ADDRESS EF_CUDA_ACCELERATORS EF_CUDA_SM90 EF_CUDA_VIRTUAL_SM(EF_CUDA_SM90)"
	.elftype	@"ET_EXEC"


//--------------------- .nv.info                  --------------------------
	.section	.nv.info,"",@"SHT_CUDA_INFO"
	.align	4


	//----- nvinfo : EIATTR_REGCOUNT
	.align		4
        /*0000*/ 	.byte	0x04, 0x2f
        /*0002*/ 	.short	(.L_1 - .L_0)
	.align		4
.L_0:
        /*0004*/ 	.word	index@(triton_red_fused_pow_sum_15)
        /*0008*/ 	.word	0x0000001f


	//----- nvinfo : EIATTR_MIN_STACK_SIZE
	.align		4
.L_1:
        /*000c*/ 	.byte	0x04, 0x12
        /*000e*/ 	.short	(.L_3 - .L_2)
	.align		4
.L_2:
        /*0010*/ 	.word	index@(triton_red_fused_pow_sum_15)
        /*0014*/ 	.word	0x00000000


	//----- nvinfo : EIATTR_FRAME_SIZE
	.align		4
.L_3:
        /*0018*/ 	.byte	0x04, 0x11
        /*001a*/ 	.short	(.L_5 - .L_4)
	.align		4
.L_4:
        /*001c*/ 	.word	index@(triton_red_fused_pow_sum_15)
        /*0020*/ 	.word	0x00000000


	//----- nvinfo : EIATTR_MIN_STACK_SIZE
	.align		4
.L_5:
        /*0024*/ 	.byte	0x04, 0x12
        /*0026*/ 	.short	(.L_7 - .L_6)
	.align		4
.L_6:
        /*0028*/ 	.word	index@(triton_red_fused_pow_sum_15)
        /*002c*/ 	.word	0x00000000
.L_7:


//--------------------- .nv.info.triton_red_fused_pow_sum_15 --------------------------
	.section	.nv.info.triton_red_fused_pow_sum_15,"",@"SHT_CUDA_INFO"
	.sectionflags	@""
	.align	4


	//----- nvinfo : EIATTR_CUDA_API_VERSION
	.align		4
        /*0000*/ 	.byte	0x04, 0x37
        /*0002*/ 	.short	(.L_9 - .L_8)
.L_8:
        /*0004*/ 	.word	0x0000007c


	//----- nvinfo : EIATTR_KPARAM_INFO
	.align		4
.L_9:
        /*0008*/ 	.byte	0x04, 0x17
        /*000a*/ 	.short	(.L_11 - .L_10)
.L_10:
        /*000c*/ 	.word	0x00000000
        /*0010*/ 	.short	0x0003
        /*0012*/ 	.short	0x0014
        /*0014*/ 	.byte	0x00, 0xf0, 0x11, 0x00


	//----- nvinfo : EIATTR_KPARAM_INFO
	.align		4
.L_11:
        /*0018*/ 	.byte	0x04, 0x17
        /*001a*/ 	.short	(.L_13 - .L_12)
.L_12:
        /*001c*/ 	.word	0x00000000
        /*0020*/ 	.short	0x0002
        /*0022*/ 	.short	0x0010
        /*0024*/ 	.byte	0x00, 0xf0, 0x11, 0x00


	//----- nvinfo : EIATTR_KPARAM_INFO
	.align		4
.L_13:
        /*0028*/ 	.byte	0x04, 0x17
        /*002a*/ 	.short	(.L_15 - .L_14)
.L_14:
        /*002c*/ 	.word	0x00000000
        /*0030*/ 	.short	0x0001
        /*0032*/ 	.short	0x0008
        /*0034*/ 	.byte	0x00, 0xf4, 0x21, 0x00


	//----- nvinfo : EIATTR_KPARAM_INFO
	.align		4
.L_15:
        /*0038*/ 	.byte	0x04, 0x17
        /*003a*/ 	.short	(.L_17 - .L_16)
.L_16:
        /*003c*/ 	.word	0x00000000
        /*0040*/ 	.short	0x0000
        /*0042*/ 	.short	0x0000
        /*0044*/ 	.byte	0x00, 0xf4, 0x21, 0x00


	//----- nvinfo : EIATTR_SPARSE_MMA_MASK
	.align		4
.L_17:
        /*0048*/ 	.byte	0x03, 0x50
        /*004a*/ 	.short	0x0000


	//----- nvinfo : EIATTR_MAXREG_COUNT
	.align		4
        /*004c*/ 	.byte	0x03, 0x1b
        /*004e*/ 	.short	0x00ff


	//----- nvinfo : EIATTR_COOP_GROUP_MASK_REGIDS
	.align		4
        /*0050*/ 	.byte	0x04, 0x29
        /*0052*/ 	.short	(.L_19 - .L_18)


	//   ....[0]....
.L_18:
        /*0054*/ 	.word	0xffffffff


	//   ....[1]....
        /*0058*/ 	.word	0xffffffff


	//   ....[2]....
        /*005c*/ 	.word	0xffffffff


	//   ....[3]....
        /*0060*/ 	.word	0xffffffff


	//   ....[4]....
        /*0064*/ 	.word	0xffffffff


	//   ....[5]....
        /*0068*/ 	.word	0xffffffff


	//   ....[6]....
        /*006c*/ 	.word	0xffffffff


	//   ....[7]....
        /*0070*/ 	.word	0xffffffff


	//----- nvinfo : EIATTR_COOP_GROUP_INSTR_OFFSETS
	.align		4
.L_19:
        /*0074*/ 	.byte	0x04, 0x28
        /*0076*/ 	.short	(.L_21 - .L_20)


	//   ....[0]....
.L_20:
        /*0078*/ 	.word	0x00000890


	//   ....[1]....
        /*007c*/ 	.word	0x000008d0


	//   ....[2]....
        /*0080*/ 	.word	0x00000900


	//   ....[3]....
        /*0084*/ 	.word	0x00000920


	//   ....[4]....
        /*0088*/ 	.word	0x00000a20


	//   ....[5]....
        /*008c*/ 	.word	0x00000a30


	//   ....[6]....
        /*0090*/ 	.word	0x00000a60


	//   ....[7]....
        /*0094*/ 	.word	0x00000a80


	//----- nvinfo : EIATTR_EXIT_INSTR_OFFSETS
	.align		4
.L_21:
        /*0098*/ 	.byte	0x04, 0x1c
        /*009a*/ 	.short	(.L_23 - .L_22)


	//   ....[0]....
.L_22:
        /*009c*/ 	.word	0x00000ba0


	//   ....[1]....
        /*00a0*/ 	.word	0x00000bf0


	//----- nvinfo : EIATTR_REQNTID
	.align		4
.L_23:
        /*00a4*/ 	.byte	0x04, 0x10
        /*00a6*/ 	.short	(.L_25 - .L_24)
.L_24:
        /*00a8*/ 	.word	0x00000080
        /*00ac*/ 	.word	0x00000001
        /*00b0*/ 	.word	0x00000001


	//----- nvinfo : EIATTR_CRS_STACK_SIZE
	.align		4
.L_25:
        /*00b4*/ 	.byte	0x04, 0x1e
        /*00b6*/ 	.short	(.L_27 - .L_26)
.L_26:
        /*00b8*/ 	.word	0x00000000


	//----- nvinfo : EIATTR_CBANK_PARAM_SIZE
	.align		4
.L_27:
        /*00bc*/ 	.byte	0x03, 0x19
        /*00be*/ 	.short	0x0018


	//----- nvinfo : EIATTR_PARAM_CBANK
	.align		4
        /*00c0*/ 	.byte	0x04, 0x0a
        /*00c2*/ 	.short	(.L_29 - .L_28)
	.align		4
.L_28:
        /*00c4*/ 	.word	index@(.nv.constant0.triton_red_fused_pow_sum_15)
        /*00c8*/ 	.short	0x0210
        /*00ca*/ 	.short	0x0018


	//----- nvinfo : EIATTR_SW_WAR
	.align		4
.L_29:
        /*00cc*/ 	.byte	0x04, 0x36
        /*00ce*/ 	.short	(.L_31 - .L_30)
.L_30:
        /*00d0*/ 	.word	0x00000008
.L_31:


//--------------------- .nv.callgraph             --------------------------
	.section	.nv.callgraph,"",@"SHT_CUDA_CALLGRAPH"
	.align	4
	.sectionentsize	8
	.align		4
        /*0000*/ 	.word	0x00000000
	.align		4
        /*0004*/ 	.word	0xffffffff
	.align		4
        /*0008*/ 	.word	0x00000000
	.align		4
        /*000c*/ 	.word	0xfffffffe
	.align		4
        /*0010*/ 	.word	0x00000000
	.align		4
        /*0014*/ 	.word	0xfffffffd
	.align		4
        /*0018*/ 	.word	0x00000000
	.align		4
        /*001c*/ 	.word	0xfffffffc


//--------------------- .text.triton_red_fused_pow_sum_15 --------------------------
	.section	.text.triton_red_fused_pow_sum_15,"ax",@progbits
	.sectionflags	@"SHF_BARRIERS=1"
	.align	128
        .global         triton_red_fused_pow_sum_15
        .type           triton_red_fused_pow_sum_15,@function
        .size           triton_red_fused_pow_sum_15,(.L_x_4 - triton_red_fused_pow_sum_15)
        .other          triton_red_fused_pow_sum_15,@"STO_CUDA_ENTRY STV_DEFAULT"
triton_red_fused_pow_sum_15:
.text.triton_red_fused_pow_sum_15:
[----:B------:R-:W0:Y:S02]  /*0000*/  LDC R1, c[0x0][0x28] ;  /* 0x00000a00ff017b82 */ /* 0x000e240000000800 */
[----:B------:R-:W1:Y:S01]  /*0010*/  S2R R2, SR_CTAID.X ;  /* 0x0000000000027919 */ /* 0x000e620000002500 */
[----:B------:R-:W-:Y:S01]  /*0020*/  ULDC.64 UR6, c[0x0][0x208] ;  /* 0x0000820000067ab9 */ /* 0x000fe20000000a00 */
[----:B------:R-:W-:Y:S01]  /*0030*/  BSSY B0, `(.L_x_0) ;  /* 0x0000084000007945 */ /* 0x000fe20003800000 */
[----:B------:R-:W2:Y:S01]  /*0040*/  S2R R0, SR_TID.X ;  /* 0x0000000000007919 */ /* 0x000ea20000002100 */
[----:B-1----:R-:W-:Y:S02]  /*0050*/  SHF.L.U32 R24, R2, 0x6, RZ ;  /* 0x0000000602187819 */ /* 0x002fe400000006ff */
[----:B------:R-:W-:Y:S02]  /*0060*/  SHF.R.S32.HI R5, RZ, 0x19, R2 ;  /* 0x00000019ff057819 */ /* 0x000fe40000011402 */
[----:B--2---:R-:W-:Y:S02]  /*0070*/  SHF.L.U32 R3, R0, 0x2, RZ ;  /* 0x0000000200037819 */ /* 0x004fe400000006ff */
[----:B------:R-:W-:-:S02]  /*0080*/  SGXT R5, R5, 0x1 ;  /* 0x000000010505781a */ /* 0x000fc40000000200 */
[----:B------:R-:W-:Y:S02]  /*0090*/  LOP3.LUT R4, R24, 0x3c, R3, 0xf8, !PT ;  /* 0x0000003c18047812 */ /* 0x000fe400078ef803 */
[----:B------:R-:W-:Y:S02]  /*00a0*/  LOP3.LUT R2, R3, 0x3c, RZ, 0xc0, !PT ;  /* 0x0000003c03027812 */ /* 0x000fe400078ec0ff */
[----:B------:R-:W-:Y:S02]  /*00b0*/  ISETP.GT.AND P0, PT, R4, 0x7ff, PT ;  /* 0x000007ff0400780c */ /* 0x000fe40003f04270 */
[----:B------:R-:W-:-:S11]  /*00c0*/  LEA.HI R5, R5, R4, RZ, 0x8 ;  /* 0x0000000405057211 */ /* 0x000fd600078f40ff */
[----:B------:R-:W-:Y:S05]  /*00d0*/  @P0 BRA `(.L_x_1) ;  /* 0x0000000400dc0947 */ /* 0x000fea0003800000 */
[----:B------:R-:W1:Y:S01]  /*00e0*/  LDC.64 R22, c[0x0][0x210] ;  /* 0x00008400ff167b82 */ /* 0x000e620000000a00 */
[----:B------:R-:W-:Y:S02]  /*00f0*/  SHF.R.U32.HI R4, RZ, 0x4, R0 ;  /* 0x00000004ff047819 */ /* 0x000fe40000011600 */
[----:B------:R-:W-:Y:S02]  /*0100*/  SHF.R.U32.HI R5, RZ, 0x8, R5 ;  /* 0x00000008ff057819 */ /* 0x000fe40000011605 */
[----:B------:R-:W-:-:S05]  /*0110*/  SGXT.U32 R4, R4, 0x3 ;  /* 0x000000030404781a */ /* 0x000fca0000000000 */
[----:B------:R-:W-:-:S05]  /*0120*/  IMAD R5, R5, 0x7f, R4 ;  /* 0x0000007f05057824 */ /* 0x000fca00078e0204 */
[----:B------:R-:W-:-:S04]  /*0130*/  LEA R5, R5, R24, 0x8 ;  /* 0x0000001805057211 */ /* 0x000fc800078e40ff */
[----:B------:R-:W-:-:S04]  /*0140*/  IADD3 R20, R2, R5, RZ ;  /* 0x0000000502147210 */ /* 0x000fc80007ffe0ff */
[----:B------:R-:W-:Y:S01]  /*0150*/  IADD3 R17, R20, 0x800, RZ ;  /* 0x0000080014117810 */ /* 0x000fe20007ffe0ff */
[----:B-1----:R-:W-:Y:S01]  /*0160*/  IMAD.WIDE R8, R20, 0x4, R22 ;  /* 0x0000000414087825 */ /* 0x002fe200078e0216 */
[----:B------:R-:W-:-:S03]  /*0170*/  IADD3 R13, R20, 0x1000, RZ ;  /* 0x00001000140d7810 */ /* 0x000fc60007ffe0ff */
[--C-:B------:R-:W-:Y:S02]  /*0180*/  IMAD.WIDE R16, R17, 0x4, R22.reuse ;  /* 0x0000000411107825 */ /* 0x100fe400078e0216 */
[----:B------:R-:W2:Y:S02]  /*0190*/  LDG.E.EF.128 R8, desc[UR6][R8.64] ;  /* 0x0000000608087981 */ /* 0x000ea4000c0e1d00 */
[----:B------:R-:W-:Y:S02]  /*01a0*/  IMAD.WIDE R12, R13, 0x4, R22 ;  /* 0x000000040d0c7825 */ /* 0x000fe400078e0216 */
[----:B------:R-:W3:Y:S04]  /*01b0*/  LDG.E.EF.128 R16, desc[UR6][R16.64] ;  /* 0x0000000610107981 */ /* 0x000ee8000c0e1d00 */
[----:B------:R-:W4:Y:S01]  /*01c0*/  LDG.E.EF.128 R12, desc[UR6][R12.64] ;  /* 0x000000060c0c7981 */ /* 0x000f22000c0e1d00 */
[----:B------:R-:W-:-:S05]  /*01d0*/  IADD3 R5, R20, 0x1800, RZ ;  /* 0x0000180014057810 */ /* 0x000fca0007ffe0ff */
[----:B------:R-:W-:-:S06]  /*01e0*/  IMAD.WIDE R4, R5, 0x4, R22 ;  /* 0x0000000405047825 */ /* 0x000fcc00078e0216 */
[----:B------:R-:W5:Y:S01]  /*01f0*/  LDG.E.EF.128 R4, desc[UR6][R4.64] ;  /* 0x0000000604047981 */ /* 0x000f62000c0e1d00 */
[----:B--2---:R-:W-:Y:S01]  /*0200*/  FFMA R26, R11, R11, RZ ;  /* 0x0000000b0b1a7223 */ /* 0x004fe200000000ff */
[----:B------:R-:W-:Y:S01]  /*0210*/  FFMA R28, R9, R9, RZ ;  /* 0x00000009091c7223 */ /* 0x000fe200000000ff */
[----:B------:R-:W-:Y:S01]  /*0220*/  IADD3 R9, R20, 0x2000, RZ ;  /* 0x0000200014097810 */ /* 0x000fe20007ffe0ff */
[----:B------:R-:W-:Y:S01]  /*0230*/  FFMA R11, R10, R10, RZ ;  /* 0x0000000a0a0b7223 */ /* 0x000fe200000000ff */
[----:B---3--:R-:W-:Y:S01]  /*0240*/  FFMA R26, R19, R19, R26 ;  /* 0x00000013131a7223 */ /* 0x008fe2000000001a */
[----:B------:R-:W-:Y:S01]  /*0250*/  FFMA R28, R17, R17, R28 ;  /* 0x00000011111c7223 */ /* 0x000fe2000000001c */
[----:B------:R-:W-:Y:S01]  /*0260*/  FFMA R25, R8, R8, RZ ;  /* 0x0000000808197223 */ /* 0x000fe200000000ff */
[----:B------:R-:W-:Y:S01]  /*0270*/  IADD3 R17, R20, 0x2800, RZ ;  /* 0x0000280014117810 */ /* 0x000fe20007ffe0ff */
[----:B------:R-:W-:Y:S01]  /*0280*/  FFMA R11, R18, R18, R11 ;  /* 0x00000012120b7223 */ /* 0x000fe2000000000b */
[----:B------:R-:W-:-:S04]  /*0290*/  IMAD.WIDE R8, R9, 0x4, R22 ;  /* 0x0000000409087825 */ /* 0x000fc800078e0216 */
[----:B----4-:R-:W-:Y:S01]  /*02a0*/  FFMA R26, R15, R15, R26 ;  /* 0x0000000f0f1a7223 */ /* 0x010fe2000000001a */
[----:B------:R-:W-:Y:S01]  /*02b0*/  FFMA R25, R16, R16, R25 ;  /* 0x0000001010197223 */ /* 0x000fe20000000019 */
[----:B------:R-:W-:Y:S01]  /*02c0*/  IADD3 R15, R20, 0x3000, RZ ;  /* 0x00003000140f7810 */ /* 0x000fe20007ffe0ff */
[----:B------:R-:W-:-:S04]  /*02d0*/  IMAD.WIDE R16, R17, 0x4, R22 ;  /* 0x0000000411107825 */ /* 0x000fc800078e0216 */
[----:B------:R-:W-:Y:S01]  /*02e0*/  FFMA R21, R14, R14, R11 ;  /* 0x0000000e0e157223 */ /* 0x000fe2000000000b */
[----:B------:R-:W-:Y:S01]  /*02f0*/  FFMA R28, R13, R13, R28 ;  /* 0x0000000d0d1c7223 */ /* 0x000fe2000000001c */
[----:B------:R-:W2:Y:S01]  /*0300*/  LDG.E.EF.128 R8, desc[UR6][R8.64] ;  /* 0x0000000608087981 */ /* 0x000ea2000c0e1d00 */
[----:B------:R-:W-:Y:S01]  /*0310*/  FFMA R25, R12, R12, R25 ;  /* 0x0000000c0c197223 */ /* 0x000fe20000000019 */
[----:B------:R-:W-:Y:S02]  /*0320*/  IMAD.WIDE R12, R15, 0x4, R22 ;  /* 0x000000040f0c7825 */ /* 0x000fe400078e0216 */
[----:B------:R-:W3:Y:S02]  /*0330*/  LDG.E.EF.128 R16, desc[UR6][R16.64] ;  /* 0x0000000610107981 */ /* 0x000ee4000c0e1d00 */
[----:B-----5:R-:W-:Y:S01]  /*0340*/  FFMA R26, R7, R7, R26 ;  /* 0x00000007071a7223 */ /* 0x020fe2000000001a */
[----:B------:R-:W-:Y:S01]  /*0350*/  FFMA R21, R6, R6, R21 ;  /* 0x0000000606157223 */ /* 0x000fe20000000015 */
[----:B------:R-:W4:Y:S01]  /*0360*/  LDG.E.EF.128 R12, desc[UR6][R12.64] ;  /* 0x000000060c0c7981 */ /* 0x000f22000c0e1d00 */
[----:B------:R-:W-:Y:S01]  /*0370*/  IADD3 R7, R20, 0x3800, RZ ;  /* 0x0000380014077810 */ /* 0x000fe20007ffe0ff */
[----:B------:R-:W-:Y:S01]  /*0380*/  FFMA R28, R5, R5, R28 ;  /* 0x00000005051c7223 */ /* 0x000fe2000000001c */
[----:B------:R-:W-:-:S03]  /*0390*/  FFMA R25, R4, R4, R25 ;  /* 0x0000000404197223 */ /* 0x000fc60000000019 */
[----:B------:R-:W-:-:S06]  /*03a0*/  IMAD.WIDE R6, R7, 0x4, R22 ;  /* 0x0000000407067825 */ /* 0x000fcc00078e0216 */
[----:B------:R-:W5:Y:S01]  /*03b0*/  LDG.E.EF.128 R4, desc[UR6][R6.64] ;  /* 0x0000000606047981 */ /* 0x000f62000c0e1d00 */
[----:B--2---:R-:W-:Y:S01]  /*03c0*/  FFMA R26, R11, R11, R26 ;  /* 0x0000000b0b1a7223 */ /* 0x004fe2000000001a */
[----:B------:R-:W-:Y:S01]  /*03d0*/  FFMA R28, R9, R9, R28 ;  /* 0x00000009091c7223 */ /* 0x000fe2000000001c */
[----:B------:R-:W-:Y:S01]  /*03e0*/  IADD3 R9, R20, 0x4000, RZ ;  /* 0x0000400014097810 */ /* 0x000fe20007ffe0ff */
[----:B------:R-:W-:Y:S01]  /*03f0*/  FFMA R25, R8, R8, R25 ;  /* 0x0000000808197223 */ /* 0x000fe20000000019 */
[----:B---3--:R-:W-:Y:S01]  /*0400*/  FFMA R26, R19, R19, R26 ;  /* 0x00000013131a7223 */ /* 0x008fe2000000001a */
[----:B------:R-:W-:Y:S01]  /*0410*/  FFMA R28, R17, R17, R28 ;  /* 0x00000011111c7223 */ /* 0x000fe2000000001c */
[----:B------:R-:W-:Y:S01]  /*0420*/  IADD3 R17, R20, 0x4800, RZ ;  /* 0x0000480014117810 */ /* 0x000fe20007ffe0ff */
        /* <DEDUP_REMOVED lines=9> */
[----:B------:R-:W-:-:S04]  /*04c0*/  IMAD.WIDE R12, R15, 0x4, R22 ;  /* 0x000000040f0c7825 */ /* 0x000fc800078e0216 */
[----:B------:R-:W-:Y:S02]  /*04d0*/  FFMA R21, R18, R18, R21 ;  /* 0x0000001212157223 */ /* 0x000fe40000000015 */
[----:B------:R-:W3:Y:S02]  /*04e0*/  LDG.E.EF.128 R16, desc[UR6][R16.64] ;  /* 0x0000000610107981 */ /* 0x000ee4000c0e1d00 */
[----:B------:R-:W-:Y:S02]  /*04f0*/  FFMA R21, R14, R14, R21 ;  /* 0x0000000e0e157223 */ /* 0x000fe40000000015 */
[----:B------:R-:W4:Y:S01]  /*0500*/  LDG.E.EF.128 R12, desc[UR6][R12.64] ;  /* 0x000000060c0c7981 */ /* 0x000f22000c0e1d00 */
[----:B-----5:R-:W-:Y:S01]  /*0510*/  FFMA R26, R7, R7, R26 ;  /* 0x00000007071a7223 */ /* 0x020fe2000000001a */
[----:B------:R-:W-:Y:S01]  /*0520*/  IADD3 R7, R20, 0x5800, RZ ;  /* 0x0000580014077810 */ /* 0x000fe20007ffe0ff */
[----:B------:R-:W-:-:S04]  /*0530*/  FFMA R21, R6, R6, R21 ;  /* 0x0000000606157223 */ /* 0x000fc80000000015 */
[----:B------:R-:W-:-:S04]  /*0540*/  IMAD.WIDE R6, R7, 0x4, R22 ;  /* 0x0000000407067825 */ /* 0x000fc800078e0216 */
[----:B------:R-:W-:Y:S01]  /*0550*/  FFMA R28, R5, R5, R28 ;  /* 0x00000005051c7223 */ /* 0x000fe2000000001c */
[----:B------:R-:W-:Y:S02]  /*0560*/  FFMA R25, R4, R4, R25 ;  /* 0x0000000404197223 */ /* 0x000fe40000000019 */
[----:B------:R-:W5:Y:S01]  /*0570*/  LDG.E.EF.128 R4, desc[UR6][R6.64] ;  /* 0x0000000606047981 */ /* 0x000f62000c0e1d00 */
[----:B--2---:R-:W-:Y:S01]  /*0580*/  FFMA R26, R11, R11, R26 ;  /* 0x0000000b0b1a7223 */ /* 0x004fe2000000001a */
[----:B------:R-:W-:Y:S01]  /*0590*/  FFMA R28, R9, R9, R28 ;  /* 0x00000009091c7223 */ /* 0x000fe2000000001c */
[----:B------:R-:W-:Y:S01]  /*05a0*/  FFMA R21, R10, R10, R21 ;  /* 0x0000000a0a157223 */ /* 0x000fe20000000015 */
[----:B------:R-:W-:Y:S01]  /*05b0*/  IADD3 R9, R20, 0x6000, RZ ;  /* 0x0000600014097810 */ /* 0x000fe20007ffe0ff */
[----:B---3--:R-:W-:Y:S01]  /*05c0*/  FFMA R26, R19, R19, R26 ;  /* 0x00000013131a7223 */ /* 0x008fe2000000001a */
[----:B------:R-:W-:Y:S01]  /*05d0*/  FFMA R10, R17, R17, R28 ;  /* 0x00000011110a7223 */ /* 0x000fe2000000001c */
[----:B------:R-:W-:Y:S01]  /*05e0*/  FFMA R25, R8, R8, R25 ;  /* 0x0000000808197223 */ /* 0x000fe20000000019 */
[----:B------:R-:W-:Y:S01]  /*05f0*/  FFMA R21, R18, R18, R21 ;  /* 0x0000001212157223 */ /* 0x000fe20000000015 */
[----:B----4-:R-:W-:Y:S01]  /*0600*/  FFMA R28, R15, R15, R26 ;  /* 0x0000000f0f1c7223 */ /* 0x010fe2000000001a */
[----:B------:R-:W-:Y:S01]  /*0610*/  IADD3 R15, R20, 0x6800, RZ ;  /* 0x00006800140f7810 */ /* 0x000fe20007ffe0ff */
[----:B------:R-:W-:-:S04]  /*0620*/  IMAD.WIDE R8, R9, 0x4, R22 ;  /* 0x0000000409087825 */ /* 0x000fc800078e0216 */
[----:B------:R-:W-:Y:S01]  /*0630*/  FFMA R21, R14, R14, R21 ;  /* 0x0000000e0e157223 */ /* 0x000fe20000000015 */
[----:B------:R-:W-:Y:S01]  /*0640*/  IADD3 R17, R20, 0x7000, RZ ;  /* 0x0000700014117810 */ /* 0x000fe20007ffe0ff */
[----:B------:R-:W-:Y:S01]  /*0650*/  FFMA R25, R16, R16, R25 ;  /* 0x0000001010197223 */ /* 0x000fe20000000019 */
[----:B------:R-:W-:-:S04]  /*0660*/  IMAD.WIDE R14, R15, 0x4, R22 ;  /* 0x000000040f0e7825 */ /* 0x000fc800078e0216 */
[----:B------:R-:W-:Y:S01]  /*0670*/  FFMA R26, R13, R13, R10 ;  /* 0x0000000d0d1a7223 */ /* 0x000fe2000000000a */
[----:B------:R-:W-:Y:S01]  /*0680*/  IADD3 R19, R20, 0x7800, RZ ;  /* 0x0000780014137810 */ /* 0x000fe20007ffe0ff */
[----:B------:R-:W2:Y:S01]  /*0690*/  LDG.E.EF.128 R8, desc[UR6][R8.64] ;  /* 0x0000000608087981 */ /* 0x000ea2000c0e1d00 */
[----:B------:R-:W-:-:S04]  /*06a0*/  IMAD.WIDE R16, R17, 0x4, R22 ;  /* 0x0000000411107825 */ /* 0x000fc800078e0216 */
[----:B------:R-:W-:Y:S02]  /*06b0*/  FFMA R25, R12, R12, R25 ;  /* 0x0000000c0c197223 */ /* 0x000fe40000000019 */
[----:B------:R-:W3:Y:S01]  /*06c0*/  LDG.E.EF.128 R12, desc[UR6][R14.64] ;  /* 0x000000060e0c7981 */ /* 0x000ee2000c0e1d00 */
[----:B------:R-:W-:-:S04]  /*06d0*/  IMAD.WIDE R22, R19, 0x4, R22 ;  /* 0x0000000413167825 */ /* 0x000fc800078e0216 */
[----:B-----5:R-:W-:Y:S01]  /*06e0*/  FFMA R28, R7, R7, R28 ;  /* 0x00000007071c7223 */ /* 0x020fe2000000001c */
[----:B------:R-:W4:Y:S01]  /*06f0*/  LDG.E.EF.128 R16, desc[UR6][R16.64] ;  /* 0x0000000610107981 */ /* 0x000f22000c0e1d00 */
[----:B------:R-:W-:-:S03]  /*0700*/  FFMA R7, R6, R6, R21 ;  /* 0x0000000606077223 */ /* 0x000fc60000000015 */
[----:B------:R-:W5:Y:S01]  /*0710*/  LDG.E.EF.128 R20, desc[UR6][R22.64] ;  /* 0x0000000616147981 */ /* 0x000f62000c0e1d00 */
[----:B------:R-:W-:Y:S01]  /*0720*/  FFMA R26, R5, R5, R26 ;  /* 0x00000005051a7223 */ /* 0x000fe2000000001a */
[----:B------:R-:W-:Y:S01]  /*0730*/  FFMA R25, R4, R4, R25 ;  /* 0x0000000404197223 */ /* 0x000fe20000000019 */
[----:B--2---:R-:W-:Y:S01]  /*0740*/  FFMA R28, R11, R11, R28 ;  /* 0x0000000b0b1c7223 */ /* 0x004fe2000000001c */
[----:B------:R-:W-:Y:S01]  /*0750*/  FFMA R7, R10, R10, R7 ;  /* 0x0000000a0a077223 */ /* 0x000fe20000000007 */
[----:B------:R-:W-:Y:S01]  /*0760*/  FFMA R26, R9, R9, R26 ;  /* 0x00000009091a7223 */ /* 0x000fe2000000001a */
[----:B------:R-:W-:Y:S01]  /*0770*/  FFMA R25, R8, R8, R25 ;  /* 0x0000000808197223 */ /* 0x000fe20000000019 */
[----:B---3--:R-:W-:Y:S01]  /*0780*/  FFMA R28, R15, R15, R28 ;  /* 0x0000000f0f1c7223 */ /* 0x008fe2000000001c */
[----:B------:R-:W-:Y:S01]  /*0790*/  FFMA R7, R14, R14, R7 ;  /* 0x0000000e0e077223 */ /* 0x000fe20000000007 */
[----:B------:R-:W-:Y:S01]  /*07a0*/  FFMA R26, R13, R13, R26 ;  /* 0x0000000d0d1a7223 */ /* 0x000fe2000000001a */
[----:B------:R-:W-:Y:S01]  /*07b0*/  FFMA R25, R12, R12, R25 ;  /* 0x0000000c0c197223 */ /* 0x000fe20000000019 */
[----:B----4-:R-:W-:Y:S01]  /*07c0*/  FFMA R28, R19, R19, R28 ;  /* 0x00000013131c7223 */ /* 0x010fe2000000001c */
[----:B------:R-:W-:Y:S01]  /*07d0*/  FFMA R7, R18, R18, R7 ;  /* 0x0000001212077223 */ /* 0x000fe20000000007 */
[----:B------:R-:W-:Y:S01]  /*07e0*/  FFMA R26, R17, R17, R26 ;  /* 0x00000011111a7223 */ /* 0x000fe2000000001a */
[----:B------:R-:W-:Y:S01]  /*07f0*/  FFMA R25, R16, R16, R25 ;  /* 0x0000001010197223 */ /* 0x000fe20000000019 */
[----:B-----5:R-:W-:Y:S01]  /*0800*/  FFMA R23, R23, R23, R28 ;  /* 0x0000001717177223 */ /* 0x020fe2000000001c */
[----:B------:R-:W-:Y:S01]  /*0810*/  FFMA R22, R22, R22, R7 ;  /* 0x0000001616167223 */ /* 0x000fe20000000007 */
[----:B------:R-:W-:Y:S01]  /*0820*/  FFMA R21, R21, R21, R26 ;  /* 0x0000001515157223 */ /* 0x000fe2000000001a */
[----:B------:R-:W-:Y:S01]  /*0830*/  FFMA R20, R20, R20, R25 ;  /* 0x0000001414147223 */ /* 0x000fe20000000019 */
[----:B------:R-:W-:Y:S06]  /*0840*/  BRA `(.L_x_2) ;  /* 0x0000000000087947 */ /* 0x000fec0003800000 */
.L_x_1:
[----:B------:R-:W-:Y:S02]  /*0850*/  CS2R R20, SRZ ;  /* 0x0000000000147805 */ /* 0x000fe4000001ff00 */
[----:B------:R-:W-:-:S07]  /*0860*/  CS2R R22, SRZ ;  /* 0x0000000000167805 */ /* 0x000fce000001ff00 */
.L_x_2:
[----:B------:R-:W-:Y:S05]  /*0870*/  BSYNC B0 ;  /* 0x0000000000007941 */ /* 0x000fea0003800000 */
.L_x_0:
[----:B------:R-:W1:Y:S01]  /*0880*/  S2UR UR5, SR_CgaCtaId ;  /* 0x00000000000579c3 */ /* 0x000e620000008800 */
[----:B------:R-:W2:Y:S01]  /*0890*/  SHFL.BFLY PT, R5, R20, 0x10, 0x1f ;  /* 0x0e001f0014057f89 */ /* 0x000ea200000e0000 */
[----:B------:R-:W-:Y:S01]  /*08a0*/  LOP3.LUT P0, RZ, R0, 0x10, RZ, 0xc0, !PT ;  /* 0x0000001000ff7812 */ /* 0x000fe2000780c0ff */
[----:B------:R-:W-:Y:S01]  /*08b0*/  UMOV UR4, 0x400 ;  /* 0x0000040000047882 */ /* 0x000fe20000000000 */
[----:B------:R-:W-:Y:S01]  /*08c0*/  SHF.R.U32.HI R9, RZ, 0x3, R0 ;  /* 0x00000003ff097819 */ /* 0x000fe20000011600 */
[----:B------:R-:W3:Y:S01]  /*08d0*/  SHFL.BFLY PT, R4, R21, 0x10, 0x1f ;  /* 0x0e001f0015047f89 */ /* 0x000ee200000e0000 */
[----:B------:R-:W-:Y:S02]  /*08e0*/  SHF.L.U32 R8, R2, 0x4, RZ ;  /* 0x0000000402087819 */ /* 0x000fe400000006ff */
[----:B------:R-:W-:Y:S01]  /*08f0*/  ISETP.GE.AND P1, PT, R0, 0x100, PT ;  /* 0x000001000000780c */ /* 0x000fe20003f26270 */
[----:B------:R-:W4:Y:S01]  /*0900*/  SHFL.BFLY PT, R7, R22, 0x10, 0x1f ;  /* 0x0e001f0016077f89 */ /* 0x000f2200000e0000 */
[----:B------:R-:W-:-:S03]  /*0910*/  LOP3.LUT R9, R8, 0xc, R9, 0xf8, !PT ;  /* 0x0000000c08097812 */ /* 0x000fc600078ef809 */
[----:B------:R-:W5:Y:S01]  /*0920*/  SHFL.BFLY PT, R6, R23, 0x10, 0x1f ;  /* 0x0e001f0017067f89 */ /* 0x000f6200000e0000 */
[----:B-1----:R-:W-:Y:S01]  /*0930*/  UPRMT UR4, UR5, 0x654, UR4 ;  /* 0x0000065405047896 */ /* 0x002fe20008000004 */
[----:B--2---:R-:W-:Y:S01]  /*0940*/  FADD R12, R5, R20 ;  /* 0x00000014050c7221 */ /* 0x004fe20000000000 */
[----:B---3--:R-:W-:Y:S01]  /*0950*/  FADD R14, R4, R21 ;  /* 0x00000015040e7221 */ /* 0x008fe20000000000 */
[----:B----4-:R-:W-:-:S06]  /*0960*/  FADD R22, R7, R22 ;  /* 0x0000001607167221 */ /* 0x010fcc0000000000 */
[----:B------:R-:W-:Y:S01]  /*0970*/  @!P0 STS [R9+UR4], R12 ;  /* 0x0000000c09008988 */ /* 0x000fe20008000804 */
[----:B-----5:R-:W-:-:S03]  /*0980*/  FADD R16, R6, R23 ;  /* 0x0000001706107221 */ /* 0x020fc60000000000 */
[----:B------:R-:W-:Y:S04]  /*0990*/  @!P0 STS [R9+UR4+0x10], R14 ;  /* 0x0000100e09008988 */ /* 0x000fe80008000804 */
[----:B------:R-:W-:Y:S04]  /*09a0*/  @!P0 STS [R9+UR4+0x20], R22 ;  /* 0x0000201609008988 */ /* 0x000fe80008000804 */
[----:B------:R1:W-:Y:S01]  /*09b0*/  @!P0 STS [R9+UR4+0x30], R16 ;  /* 0x0000301009008988 */ /* 0x0003e20008000804 */
[----:B------:R-:W-:Y:S01]  /*09c0*/  BAR.SYNC.DEFER_BLOCKING 0x0 ;  /* 0x0000000000007b1d */ /* 0x000fe20000010000 */
[----:B------:R-:W-:-:S04]  /*09d0*/  LOP3.LUT P0, RZ, R0, 0x3, RZ, 0xc0, !PT ;  /* 0x0000000300ff7812 */ /* 0x000fc8000780c0ff */
[----:B------:R-:W-:Y:S02]  /*09e0*/  ISETP.LT.AND P0, PT, R0, 0x100, !P0 ;  /* 0x000001000000780c */ /* 0x000fe40004701270 */
[----:B-1----:R-:W-:Y:S01]  /*09f0*/  LOP3.LUT R9, R24, 0x3f, R0, 0xf8, !PT ;  /* 0x0000003f18097812 */ /* 0x002fe200078ef800 */
[----:B------:R-:W1:Y:S04]  /*0a00*/  @!P1 LDS R10, [R3+UR4] ;  /* 0x00000004030a9984 */ /* 0x000e680008000800 */
[----:B------:R-:W2:Y:S04]  /*0a10*/  @!P1 LDS R11, [R3+UR4+0x200] ;  /* 0x00020004030b9984 */ /* 0x000ea80008000800 */
[----:B-1----:R-:W1:Y:S04]  /*0a20*/  SHFL.BFLY PT, R5, R10, 0x2, 0x1f ;  /* 0x0c401f000a057f89 */ /* 0x002e6800000e0000 */
[----:B--2---:R-:W2:Y:S01]  /*0a30*/  SHFL.BFLY PT, R4, R11, 0x2, 0x1f ;  /* 0x0c401f000b047f89 */ /* 0x004ea200000e0000 */
[----:B-1----:R-:W-:Y:S01]  /*0a40*/  FADD R6, R10, R5 ;  /* 0x000000050a067221 */ /* 0x002fe20000000000 */
[----:B--2---:R-:W-:-:S04]  /*0a50*/  FADD R7, R11, R4 ;  /* 0x000000040b077221 */ /* 0x004fc80000000000 */
[----:B------:R-:W1:Y:S01]  /*0a60*/  SHFL.BFLY PT, R5, R6, 0x1, 0x1f ;  /* 0x0c201f0006057f89 */ /* 0x000e6200000e0000 */
[----:B------:R-:W-:-:S03]  /*0a70*/  IADD3 R11, R8, UR4, RZ ;  /* 0x00000004080b7c10 */ /* 0x000fc6000fffe0ff */
[----:B------:R-:W2:Y:S02]  /*0a80*/  SHFL.BFLY PT, R4, R7, 0x1, 0x1f ;  /* 0x0c201f0007047f89 */ /* 0x000ea400000e0000 */
[----:B------:R-:W-:Y:S02]  /*0a90*/  IMAD R11, R2, -0xc, R11 ;  /* 0xfffffff4020b7824 */ /* 0x000fe400078e020b */
[----:B-1----:R-:W-:Y:S01]  /*0aa0*/  FADD R12, R6, R5 ;  /* 0x00000005060c7221 */ /* 0x002fe20000000000 */
[----:B--2---:R-:W-:-:S04]  /*0ab0*/  FADD R14, R7, R4 ;  /* 0x00000004070e7221 */ /* 0x004fc80000000000 */
[----:B------:R-:W-:Y:S04]  /*0ac0*/  @P0 STS [R3+UR4], R12 ;  /* 0x0000000c03000988 */ /* 0x000fe80008000804 */
[----:B------:R-:W-:Y:S01]  /*0ad0*/  @P0 STS [R3+UR4+0x200], R14 ;  /* 0x0002000e03000988 */ /* 0x000fe20008000804 */
[----:B------:R-:W-:Y:S01]  /*0ae0*/  BAR.SYNC.DEFER_BLOCKING 0x0 ;  /* 0x0000000000007b1d */ /* 0x000fe20000010000 */
[C---:B------:R-:W-:Y:S02]  /*0af0*/  LOP3.LUT P0, RZ, R0.reuse, 0x40, RZ, 0xc0, !PT ;  /* 0x0000004000ff7812 */ /* 0x040fe4000780c0ff */
[----:B------:R-:W-:Y:S02]  /*0b00*/  LOP3.LUT R0, R0, 0x3f, RZ, 0xc0, !PT ;  /* 0x0000003f00007812 */ /* 0x000fe400078ec0ff */
[----:B------:R-:W-:-:S02]  /*0b10*/  ISETP.LT.AND P0, PT, R9, 0x800, !P0 ;  /* 0x000008000900780c */ /* 0x000fc40004701270 */
[----:B------:R-:W-:Y:S01]  /*0b20*/  LEA R0, R0, UR4, 0x2 ;  /* 0x0000000400007c11 */ /* 0x000fe2000f8e10ff */
[----:B------:R-:W-:Y:S04]  /*0b30*/  LDS R4, [R8+UR4] ;  /* 0x0000000408047984 */ /* 0x000fe80008000800 */
[----:B------:R-:W-:Y:S04]  /*0b40*/  LDS R5, [R8+UR4+0x10] ;  /* 0x0000100408057984 */ /* 0x000fe80008000800 */
[----:B------:R-:W-:Y:S04]  /*0b50*/  LDS R6, [R8+UR4+0x20] ;  /* 0x0000200408067984 */ /* 0x000fe80008000800 */
[----:B------:R-:W1:Y:S01]  /*0b60*/  LDS R7, [R8+UR4+0x30] ;  /* 0x0000300408077984 */ /* 0x000e620008000800 */
[----:B------:R-:W-:Y:S06]  /*0b70*/  BAR.SYNC.DEFER_BLOCKING 0x0 ;  /* 0x0000000000007b1d */ /* 0x000fec0000010000 */
[----:B-1----:R1:W-:Y:S02]  /*0b80*/  STS.128 [R11], R4 ;  /* 0x000000040b007388 */ /* 0x0023e40000000c00 */
[----:B------:R-:W-:Y:S06]  /*0b90*/  BAR.SYNC.DEFER_BLOCKING 0x0 ;  /* 0x0000000000007b1d */ /* 0x000fec0000010000 */
[----:B-1----:R-:W-:Y:S05]  /*0ba0*/  @!P0 EXIT ;  /* 0x000000000000894d */ /* 0x002fea0003800000 */
[----:B------:R-:W0:Y:S01]  /*0bb0*/  LDS R5, [R0] ;  /* 0x0000000000057984 */ /* 0x000e220000000800 */
[----:B------:R-:W1:Y:S02]  /*0bc0*/  LDC.64 R2, c[0x0][0x218] ;  /* 0x00008600ff027b82 */ /* 0x000e640000000a00 */
[----:B-1----:R-:W-:-:S05]  /*0bd0*/  IMAD.WIDE R2, R9, 0x4, R2 ;  /* 0x0000000409027825 */ /* 0x002fca00078e0202 */
[----:B0-----:R-:W-:Y:S01]  /*0be0*/  STG.E desc[UR6][R2.64], R5 ;  /* 0x0000000502007986 */ /* 0x001fe2000c101906 */
[----:B------:R-:W-:Y:S05]  /*0bf0*/  EXIT ;  /* 0x000000000000794d */ /* 0x000fea0003800000 */
.L_x_3:
[----:B------:R-:W-:-:S00]  /*0c00*/  BRA `(.L_x_3) ;  /* 0xfffffffc00fc7947 */ /* 0x000fc0000383ffff */
[----:B------:R-:W-:-:S00]  /*0c10*/  NOP ;  /* 0x0000000000007918 */ /* 0x000fc00000000000 */
        /* <DEDUP_REMOVED lines=14> */
.L_x_4:


//--------------------- .nv.shared.triton_red_fused_pow_sum_15 --------------------------
	.section	.nv.shared.triton_red_fused_pow_sum_15,"aw",@nobits
	.sectionflags	@""
	.align	16
	.zero		1024


//--------------------- .nv.constant0.triton_red_fused_pow_sum_15 --------------------------
	.section	.nv.constant0.triton_red_fused_pow_sum_15,"a",@progbits
	.sectionflags	@""
	.align	4
.nv.constant0.triton_red_fused_pow_sum_15:
	.zero		552
